//
// Generated by NVIDIA NVVM Compiler
//
// Compiler Build ID: CL-36424714
// Cuda compilation tools, release 13.0, V13.0.88
// Based on NVVM 20.0.0
//

.version 9.0
.target sm_100
.address_size 64

	// .globl	_Z17matrix_add_sharedPKfS0_Pfii
// _ZZ17matrix_add_sharedPKfS0_PfiiE6tile_A has been demoted
// _ZZ17matrix_add_sharedPKfS0_PfiiE6tile_B has been demoted

.visible .entry _Z17matrix_add_sharedPKfS0_Pfii(
	.param .u64 .ptr .align 1 _Z17matrix_add_sharedPKfS0_Pfii_param_0,
	.param .u64 .ptr .align 1 _Z17matrix_add_sharedPKfS0_Pfii_param_1,
	.param .u64 .ptr .align 1 _Z17matrix_add_sharedPKfS0_Pfii_param_2,
	.param .u32 _Z17matrix_add_sharedPKfS0_Pfii_param_3,
	.param .u32 _Z17matrix_add_sharedPKfS0_Pfii_param_4
)
{
	.reg .pred 	%p<6>;
	.reg .b32 	%r<21>;
	.reg .b32 	%f<6>;
	.reg .b64 	%rd<12>;
	// demoted variable
	.shared .align 4 .b8 _ZZ17matrix_add_sharedPKfS0_PfiiE6tile_A[256];
	// demoted variable
	.shared .align 4 .b8 _ZZ17matrix_add_sharedPKfS0_PfiiE6tile_B[256];
	ld.param.u64 	%rd1, [_Z17matrix_add_sharedPKfS0_Pfii_param_0];
	ld.param.u64 	%rd2, [_Z17matrix_add_sharedPKfS0_Pfii_param_1];
	ld.param.u64 	%rd3, [_Z17matrix_add_sharedPKfS0_Pfii_param_2];
	ld.param.u32 	%r5, [_Z17matrix_add_sharedPKfS0_Pfii_param_3];
	ld.param.u32 	%r6, [_Z17matrix_add_sharedPKfS0_Pfii_param_4];
	mov.u32 	%r7, %tid.x;
	mov.u32 	%r8, %tid.y;
	mov.u32 	%r9, %ctaid.x;
	shl.b32 	%r10, %r9, 3;
	add.s32 	%r1, %r10, %r7;
	mov.u32 	%r11, %ctaid.y;
	shl.b32 	%r12, %r11, 3;
	add.s32 	%r2, %r12, %r8;
	setp.lt.s32 	%p2, %r2, %r6;
	setp.lt.s32 	%p3, %r1, %r5;
	and.pred  	%p1, %p3, %p2;
	shl.b32 	%r13, %r8, 5;
	mov.u32 	%r14, _ZZ17matrix_add_sharedPKfS0_PfiiE6tile_A;
	add.s32 	%r15, %r14, %r13;
	shl.b32 	%r16, %r7, 2;
	add.s32 	%r3, %r15, %r16;
	mov.u32 	%r17, _ZZ17matrix_add_sharedPKfS0_PfiiE6tile_B;
	add.s32 	%r18, %r17, %r13;
	add.s32 	%r4, %r18, %r16;
	not.pred 	%p4, %p1;
	@%p4 bra 	$L__BB0_2;
	cvta.to.global.u64 	%rd4, %rd1;
	cvta.to.global.u64 	%rd5, %rd2;
	mad.lo.s32 	%r19, %r5, %r2, %r1;
	mul.wide.s32 	%rd6, %r19, 4;
	add.s64 	%rd7, %rd4, %rd6;
	ld.global.f32 	%f1, [%rd7];
	st.shared.f32 	[%r3], %f1;
	add.s64 	%rd8, %rd5, %rd6;
	ld.global.f32 	%f2, [%rd8];
	st.shared.f32 	[%r4], %f2;
$L__BB0_2:
	bar.sync 	0;
	@%p4 bra 	$L__BB0_4;
	ld.shared.f32 	%f3, [%r3];
	ld.shared.f32 	%f4, [%r4];
	add.f32 	%f5, %f3, %f4;
	mad.lo.s32 	%r20, %r5, %r2, %r1;
	cvta.to.global.u64 	%rd9, %rd3;
	mul.wide.s32 	%rd10, %r20, 4;
	add.s64 	%rd11, %rd9, %rd10;
	st.global.f32 	[%rd11], %f5;
$L__BB0_4:
	ret;

}


// ===== COMPILED SASS (sm_100) =====

	.target	sm_100

	.elftype	@"ET_EXEC"


//--------------------- .note.nv.tkinfo           --------------------------
	.section	.note.nv.tkinfo,"",@"SHT_NOTE"
	.sectionflags	@"SHF_NOTE_NV_TKINFO"
	.tkinfo
        /*0018*/ 	.word	0x00000002
        /*0030*/ 	.string	""
        /*0030*/ 	.string	"ptxas"
        /*0030*/ 	.string	"Cuda compilation tools, release 13.0, V13.0.88"
        /*0030*/ 	.string	"Build cuda_13.0.r13.0/compiler.36424714_0"
        /*0030*/ 	.string	"-arch sm_100 -m 64 "



//--------------------- .note.nv.cuinfo           --------------------------
	.section	.note.nv.cuinfo,"",@"SHT_NOTE"
	.sectionflags	@"SHF_NOTE_NV_CUINFO"
        /*0018*/ 	.short	0x0002
        /*001a*/ 	.short	0x0064
        /*001c*/ 	.short	0x0082
	.zero		2


//--------------------- .nv.info                  --------------------------
	.section	.nv.info,"",@"SHT_CUDA_INFO"
	.align	4


	//----- nvinfo : EIATTR_REGCOUNT
	.align		4
        /*0000*/ 	.byte	0x04, 0x2f
        /*0002*/ 	.short	(.L_1 - .L_0)
	.align		4
.L_0:
        /*0004*/ 	.word	index@(_Z17matrix_add_sharedPKfS0_Pfii)
        /*0008*/ 	.word	0x0000000e


	//----- nvinfo : EIATTR_FRAME_SIZE
	.align		4
.L_1:
        /*000c*/ 	.byte	0x04, 0x11
        /*000e*/ 	.short	(.L_3 - .L_2)
	.align		4
.L_2:
        /*0010*/ 	.word	index@(_Z17matrix_add_sharedPKfS0_Pfii)
        /*0014*/ 	.word	0x00000000


	//----- nvinfo : EIATTR_MIN_STACK_SIZE
	.align		4
.L_3:
        /*0018*/ 	.byte	0x04, 0x12
        /*001a*/ 	.short	(.L_5 - .L_4)
	.align		4
.L_4:
        /*001c*/ 	.word	index@(_Z17matrix_add_sharedPKfS0_Pfii)
        /*0020*/ 	.word	0x00000000
.L_5:


//--------------------- .nv.compat                --------------------------
	.section	.nv.compat,"",@"SHT_CUDA_COMPAT_INFO"
	.align	4
        /*0000*/ 	.byte	0x02, 0x09, 0x00, 0x00, 0x02, 0x02, 0x01, 0x00, 0x02, 0x05, 0x05, 0x00, 0x03, 0x07, 0x01, 0x01
        /*0010*/ 	.byte	0x02, 0x03, 0x00, 0x00, 0x02, 0x06, 0x01, 0x00, 0x04, 0x0b, 0x08, 0x00, 0x09, 0x00, 0x00, 0x00
        /*0020*/ 	.byte	0x00, 0x00, 0x00, 0x00


//--------------------- .nv.info._Z17matrix_add_sharedPKfS0_Pfii --------------------------
	.section	.nv.info._Z17matrix_add_sharedPKfS0_Pfii,"",@"SHT_CUDA_INFO"
	.sectionflags	@""
	.align	4


	//----- nvinfo : EIATTR_CUDA_API_VERSION
	.align		4
        /*0000*/ 	.byte	0x04, 0x37
        /*0002*/ 	.short	(.L_7 - .L_6)
.L_6:
        /*0004*/ 	.word	0x00000082


	//----- nvinfo : EIATTR_KPARAM_INFO
	.align		4
.L_7:
        /*0008*/ 	.byte	0x04, 0x17
        /*000a*/ 	.short	(.L_9 - .L_8)
.L_8:
        /*000c*/ 	.word	0x00000000
        /*0010*/ 	.short	0x0004
        /*0012*/ 	.short	0x001c
        /*0014*/ 	.byte	0x00, 0xf0, 0x11, 0x00


	//----- nvinfo : EIATTR_KPARAM_INFO
	.align		4
.L_9:
        /*0018*/ 	.byte	0x04, 0x17
        /*001a*/ 	.short	(.L_11 - .L_10)
.L_10:
        /*001c*/ 	.word	0x00000000
        /*0020*/ 	.short	0x0003
        /*0022*/ 	.short	0x0018
        /*0024*/ 	.byte	0x00, 0xf0, 0x11, 0x00


	//----- nvinfo : EIATTR_KPARAM_INFO
	.align		4
.L_11:
        /*0028*/ 	.byte	0x04, 0x17
        /*002a*/ 	.short	(.L_13 - .L_12)
.L_12:
        /*002c*/ 	.word	0x00000000
        /*0030*/ 	.short	0x0002
        /*0032*/ 	.short	0x0010
        /*0034*/ 	.byte	0x00, 0xf5, 0x21, 0x00


	//----- nvinfo : EIATTR_KPARAM_INFO
	.align		4
.L_13:
        /*0038*/ 	.byte	0x04, 0x17
        /*003a*/ 	.short	(.L_15 - .L_14)
.L_14:
        /*003c*/ 	.word	0x00000000
        /*0040*/ 	.short	0x0001
        /*0042*/ 	.short	0x0008
        /*0044*/ 	.byte	0x00, 0xf5, 0x21, 0x00


	//----- nvinfo : EIATTR_KPARAM_INFO
	.align		4
.L_15:
        /*0048*/ 	.byte	0x04, 0x17
        /*004a*/ 	.short	(.L_17 - .L_16)
.L_16:
        /*004c*/ 	.word	0x00000000
        /*0050*/ 	.short	0x0000
        /*0052*/ 	.short	0x0000
        /*0054*/ 	.byte	0x00, 0xf5, 0x21, 0x00


	//----- nvinfo : EIATTR_SPARSE_MMA_MASK
	.align		4
.L_17:
        /*0058*/ 	.byte	0x03, 0x50
        /*005a*/ 	.short	0x0000


	//----- nvinfo : EIATTR_MAXREG_COUNT
	.align		4
        /*005c*/ 	.byte	0x03, 0x1b
        /*005e*/ 	.short	0x00ff


	//----- nvinfo : EIATTR_NUM_BARRIERS
	.align		4
        /*0060*/ 	.byte	0x02, 0x4c
        /*0062*/ 	.byte	0x01
	.zero		1


	//----- nvinfo : EIATTR_MERCURY_ISA_VERSION
	.align		4
        /*0064*/ 	.byte	0x03, 0x5f
        /*0066*/ 	.short	0x0101


	//----- nvinfo : EIATTR_VRC_CTA_INIT_COUNT
	.align		4
        /*0068*/ 	.byte	0x02, 0x4a
	.zero		1
	.zero		1


	//----- nvinfo : EIATTR_EXIT_INSTR_OFFSETS
	.align		4
        /*006c*/ 	.byte	0x04, 0x1c
        /*006e*/ 	.short	(.L_19 - .L_18)


	//   ....[0]....
.L_18:
        /*0070*/ 	.word	0x000001e0


	//   ....[1]....
        /*0074*/ 	.word	0x00000260


	//----- nvinfo : EIATTR_CBANK_PARAM_SIZE
	.align		4
.L_19:
        /*0078*/ 	.byte	0x03, 0x19
        /*007a*/ 	.short	0x0020


	//----- nvinfo : EIATTR_PARAM_CBANK
	.align		4
        /*007c*/ 	.byte	0x04, 0x0a
        /*007e*/ 	.short	(.L_21 - .L_20)
	.align		4
.L_20:
        /*0080*/ 	.word	index@(.nv.constant0._Z17matrix_add_sharedPKfS0_Pfii)
        /*0084*/ 	.short	0x0380
        /*0086*/ 	.short	0x0020


	//----- nvinfo : EIATTR_SW_WAR
	.align		4
.L_21:
        /*0088*/ 	.byte	0x04, 0x36
        /*008a*/ 	.short	(.L_23 - .L_22)
.L_22:
        /*008c*/ 	.word	0x00000008
.L_23:


//--------------------- .nv.callgraph             --------------------------
	.section	.nv.callgraph,"",@"SHT_CUDA_CALLGRAPH"
	.align	4
	.sectionentsize	8
	.align		4
        /*0000*/ 	.word	0x00000000
	.align		4
        /*0004*/ 	.word	0xffffffff
	.align		4
        /*0008*/ 	.word	0x00000000
	.align		4
        /*000c*/ 	.word	0xfffffffe
	.align		4
        /*0010*/ 	.word	0x00000000
	.align		4
        /*0014*/ 	.word	0xfffffffd
	.align		4
        /*0018*/ 	.word	0x00000000
	.align		4
        /*001c*/ 	.word	0xfffffffc


//--------------------- .text._Z17matrix_add_sharedPKfS0_Pfii --------------------------
	.section	.text._Z17matrix_add_sharedPKfS0_Pfii,"ax",@progbits
	.align	128
        .global         _Z17matrix_add_sharedPKfS0_Pfii
        .type           _Z17matrix_add_sharedPKfS0_Pfii,@function
        .size           _Z17matrix_add_sharedPKfS0_Pfii,(.L_x_1 - _Z17matrix_add_sharedPKfS0_Pfii)
        .other          _Z17matrix_add_sharedPKfS0_Pfii,@"STO_CUDA_ENTRY STV_DEFAULT"
_Z17matrix_add_sharedPKfS0_Pfii:
.text._Z17matrix_add_sharedPKfS0_Pfii:
[----:B------:R-:W-:Y:S01]  /*0000*/  LDC R1, c[0x0][0x37c] ;  /* 0x0000df00ff017b82 */ /* 0x000fe20000000800 */
[----:B------:R-:W0:Y:S01]  /*0010*/  S2R R8, SR_TID.Y ;  /* 0x0000000000087919 */ /* 0x000e220000002200 */
[----:B------:R-:W1:Y:S06]  /*0020*/  LDCU.64 UR10, c[0x0][0x398] ;  /* 0x00007300ff0a77ac */ /* 0x000e6c0008000a00 */
[----:B------:R-:W2:Y:S01]  /*0030*/  LDC.64 R2, c[0x0][0x380] ;  /* 0x0000e000ff027b82 */ /* 0x000ea20000000a00 */
[----:B------:R-:W0:Y:S01]  /*0040*/  S2R R7, SR_CTAID.Y ;  /* 0x0000000000077919 */ /* 0x000e220000002600 */
[----:B------:R-:W3:Y:S01]  /*0050*/  LDCU.64 UR8, c[0x0][0x358] ;  /* 0x00006b00ff0877ac */ /* 0x000ee20008000a00 */
[----:B------:R-:W4:Y:S05]  /*0060*/  S2R R11, SR_TID.X ;  /* 0x00000000000b7919 */ /* 0x000f2a0000002100 */
[----:B------:R-:W5:Y:S01]  /*0070*/  LDC.64 R4, c[0x0][0x388] ;  /* 0x0000e200ff047b82 */ /* 0x000f620000000a00 */
[----:B------:R-:W4:Y:S01]  /*0080*/  S2R R0, SR_CTAID.X ;  /* 0x0000000000007919 */ /* 0x000f220000002500 */
[----:B0-----:R-:W-:-:S04]  /*0090*/  LEA R7, R7, R8, 0x3 ;  /* 0x0000000807077211 */ /* 0x001fc800078e18ff */
[----:B-1----:R-:W-:Y:S02]  /*00a0*/  ISETP.GE.AND P0, PT, R7, UR11, PT ;  /* 0x0000000b07007c0c */ /* 0x002fe4000bf06270 */
[----:B----4-:R-:W-:-:S04]  /*00b0*/  LEA R0, R0, R11, 0x3 ;  /* 0x0000000b00007211 */ /* 0x010fc800078e18ff */
[----:B------:R-:W-:-:S13]  /*00c0*/  ISETP.LT.AND P0, PT, R0, UR10, !P0 ;  /* 0x0000000a00007c0c */ /* 0x000fda000c701270 */
[----:B------:R-:W-:-:S04]  /*00d0*/  @P0 IMAD R9, R7, UR10, R0 ;  /* 0x0000000a07090c24 */ /* 0x000fc8000f8e0200 */
[----:B--2---:R-:W-:-:S04]  /*00e0*/  @P0 IMAD.WIDE R2, R9, 0x4, R2 ;  /* 0x0000000409020825 */ /* 0x004fc800078e0202 */
[----:B-----5:R-:W-:Y:S02]  /*00f0*/  @P0 IMAD.WIDE R4, R9, 0x4, R4 ;  /* 0x0000000409040825 */ /* 0x020fe400078e0204 */
[----:B---3--:R-:W2:Y:S04]  /*0100*/  @P0 LDG.E R3, desc[UR8][R2.64] ;  /* 0x0000000802030981 */ /* 0x008ea8000c1e1900 */
[----:B------:R-:W3:Y:S01]  /*0110*/  @P0 LDG.E R5, desc[UR8][R4.64] ;  /* 0x0000000804050981 */ /* 0x000ee2000c1e1900 */
[----:B------:R-:W0:Y:S01]  /*0120*/  S2UR UR6, SR_CgaCtaId ;  /* 0x00000000000679c3 */ /* 0x000e220000008800 */
[----:B------:R-:W-:Y:S02]  /*0130*/  UMOV UR4, 0x400 ;  /* 0x0000040000047882 */ /* 0x000fe40000000000 */
[----:B------:R-:W-:-:S02]  /*0140*/  UIADD3 UR5, UPT, UPT, UR4, 0x100, URZ ;  /* 0x0000010004057890 */ /* 0x000fc4000fffe0ff */
[----:B0-----:R-:W-:Y:S02]  /*0150*/  ULEA UR4, UR6, UR4, 0x18 ;  /* 0x0000000406047291 */ /* 0x001fe4000f8ec0ff */
[----:B------:R-:W-:-:S04]  /*0160*/  ULEA UR5, UR6, UR5, 0x18 ;  /* 0x0000000506057291 */ /* 0x000fc8000f8ec0ff */
[C---:B------:R-:W-:Y:S02]  /*0170*/  LEA R6, R8.reuse, UR4, 0x5 ;  /* 0x0000000408067c11 */ /* 0x040fe4000f8e28ff */
[----:B------:R-:W-:Y:S02]  /*0180*/  LEA R8, R8, UR5, 0x5 ;  /* 0x0000000508087c11 */ /* 0x000fe4000f8e28ff */
[C---:B------:R-:W-:Y:S02]  /*0190*/  LEA R6, R11.reuse, R6, 0x2 ;  /* 0x000000060b067211 */ /* 0x040fe400078e10ff */
[----:B------:R-:W-:-:S03]  /*01a0*/  LEA R8, R11, R8, 0x2 ;  /* 0x000000080b087211 */ /* 0x000fc600078e10ff */
[----:B--2---:R0:W-:Y:S04]  /*01b0*/  @P0 STS [R6], R3 ;  /* 0x0000000306000388 */ /* 0x0041e80000000800 */
[----:B---3--:R0:W-:Y:S01]  /*01c0*/  @P0 STS [R8], R5 ;  /* 0x0000000508000388 */ /* 0x0081e20000000800 */
[----:B------:R-:W-:Y:S06]  /*01d0*/  BAR.SYNC.DEFER_BLOCKING 0x0 ;  /* 0x0000000000007b1d */ /* 0x000fec0000010000 */
[----:B------:R-:W-:Y:S05]  /*01e0*/  @!P0 EXIT ;  /* 0x000000000000894d */ /* 0x000fea0003800000 */
[----:B0-----:R-:W-:Y:S01]  /*01f0*/  LDS R6, [R6] ;  /* 0x0000000006067984 */ /* 0x001fe20000000800 */
[----:B------:R-:W0:Y:S01]  /*0200*/  LDC.64 R2, c[0x0][0x390] ;  /* 0x0000e400ff027b82 */ /* 0x000e220000000a00 */
[----:B------:R-:W-:Y:S02]  /*0210*/  IMAD R7, R7, UR10, R0 ;  /* 0x0000000a07077c24 */ /* 0x000fe4000f8e0200 */
[----:B------:R-:W1:Y:S02]  /*0220*/  LDS R5, [R8] ;  /* 0x0000000008057984 */ /* 0x000e640000000800 */
[----:B0-----:R-:W-:-:S04]  /*0230*/  IMAD.WIDE R2, R7, 0x4, R2 ;  /* 0x0000000407027825 */ /* 0x001fc800078e0202 */
[----:B-1----:R-:W-:-:S05]  /*0240*/  FADD R5, R6, R5 ;  /* 0x0000000506057221 */ /* 0x002fca0000000000 */
[----:B------:R-:W-:Y:S01]  /*0250*/  STG.E desc[UR8][R2.64], R5 ;  /* 0x0000000502007986 */ /* 0x000fe2000c101908 */
[----:B------:R-:W-:Y:S05]  /*0260*/  EXIT ;  /* 0x000000000000794d */ /* 0x000fea0003800000 */
.L_x_0:
[----:B------:R-:W-:-:S00]  /*0270*/  BRA `(.L_x_0) ;  /* 0xfffffffc00fc7947 */ /* 0x000fc0000383ffff */
[----:B------:R-:W-:-:S00]  /*0280*/  NOP ;  /* 0x0000000000007918 */ /* 0x000fc00000000000 */
[----:B------:R-:W-:-:S00]  /*0290*/  NOP ;  /* 0x0000000000007918 */ /* 0x000fc00000000000 */
[----:B------:R-:W-:-:S00]  /*02a0*/  NOP ;  /* 0x0000000000007918 */ /* 0x000fc00000000000 */
[----:B------:R-:W-:-:S00]  /*02b0*/  NOP ;  /* 0x0000000000007918 */ /* 0x000fc00000000000 */
[----:B------:R-:W-:-:S00]  /*02c0*/  NOP ;  /* 0x0000000000007918 */ /* 0x000fc00000000000 */
[----:B------:R-:W-:-:S00]  /*02d0*/  NOP ;  /* 0x0000000000007918 */ /* 0x000fc00000000000 */
[----:B------:R-:W-:-:S00]  /*02e0*/  NOP ;  /* 0x0000000000007918 */ /* 0x000fc00000000000 */
[----:B------:R-:W-:-:S00]  /*02f0*/  NOP ;  /* 0x0000000000007918 */ /* 0x000fc00000000000 */
.L_x_1:


//--------------------- .nv.shared._Z17matrix_add_sharedPKfS0_Pfii --------------------------
	.section	.nv.shared._Z17matrix_add_sharedPKfS0_Pfii,"aw",@nobits
	.sectionflags	@""
	.align	4
.nv.shared._Z17matrix_add_sharedPKfS0_Pfii:
	.zero		1536


//--------------------- .nv.shared.reserved.0     --------------------------
	.section	.nv.shared.reserved.0,"aw",@nobits
	.weak		__nv_reservedSMEM_offset_0_alias
	.size		__nv_reservedSMEM_offset_0_alias, 0, 64
	.other		__nv_reservedSMEM_offset_0_alias,@"STO_CUDA_RESERVED_SHARED STV_DEFAULT"
__nv_reservedSMEM_offset_0_alias:
	.zero		0
	.zero		64


//--------------------- .nv.constant0._Z17matrix_add_sharedPKfS0_Pfii --------------------------
	.section	.nv.constant0._Z17matrix_add_sharedPKfS0_Pfii,"a",@progbits
	.sectionflags	@""
	.align	4
.nv.constant0._Z17matrix_add_sharedPKfS0_Pfii:
	.zero		928


//--------------------- SYMBOLS --------------------------

	.type		.nv.reservedSmem.offset0,@object
	.size		.nv.reservedSmem.offset0,0x4
	.type		.nv.reservedSmem.cap,@object
	.size		.nv.reservedSmem.cap,0x4
